//
// Generated by NVIDIA NVVM Compiler
//
// Compiler Build ID: CL-36424714
// Cuda compilation tools, release 13.0, V13.0.88
// Based on NVVM 20.0.0
//

.version 9.0
.target sm_100
.address_size 64

	// .globl	_Z22histogram_range_kernelPKhPjjii
.extern .shared .align 16 .b8 s_hist[];

.visible .entry _Z22histogram_range_kernelPKhPjjii(
	.param .u64 .ptr .align 1 _Z22histogram_range_kernelPKhPjjii_param_0,
	.param .u64 .ptr .align 1 _Z22histogram_range_kernelPKhPjjii_param_1,
	.param .u32 _Z22histogram_range_kernelPKhPjjii_param_2,
	.param .u32 _Z22histogram_range_kernelPKhPjjii_param_3,
	.param .u32 _Z22histogram_range_kernelPKhPjjii_param_4
)
{
	.reg .pred 	%p<9>;
	.reg .b16 	%rs<2>;
	.reg .b32 	%r<37>;
	.reg .b64 	%rd<9>;

	ld.param.u64 	%rd3, [_Z22histogram_range_kernelPKhPjjii_param_0];
	ld.param.u64 	%rd4, [_Z22histogram_range_kernelPKhPjjii_param_1];
	ld.param.u32 	%r16, [_Z22histogram_range_kernelPKhPjjii_param_2];
	ld.param.u32 	%r17, [_Z22histogram_range_kernelPKhPjjii_param_3];
	ld.param.u32 	%r18, [_Z22histogram_range_kernelPKhPjjii_param_4];
	sub.s32 	%r1, %r18, %r17;
	mov.u32 	%r36, %tid.x;
	setp.gt.s32 	%p1, %r36, %r1;
	@%p1 bra 	$L__BB0_3;
	mov.u32 	%r3, %ntid.x;
	mov.u32 	%r20, s_hist;
	mov.u32 	%r34, %r36;
$L__BB0_2:
	shl.b32 	%r19, %r34, 2;
	add.s32 	%r21, %r20, %r19;
	mov.b32 	%r22, 0;
	st.shared.u32 	[%r21], %r22;
	add.s32 	%r34, %r34, %r3;
	setp.le.s32 	%p2, %r34, %r1;
	@%p2 bra 	$L__BB0_2;
$L__BB0_3:
	bar.sync 	0;
	mov.u32 	%r23, %ctaid.x;
	mov.u32 	%r6, %ntid.x;
	mad.lo.s32 	%r35, %r23, %r6, %r36;
	setp.ge.u32 	%p3, %r35, %r16;
	@%p3 bra 	$L__BB0_8;
	add.s32 	%r8, %r1, 1;
	cvta.to.global.u64 	%rd1, %rd3;
	mov.u32 	%r24, %nctaid.x;
	mul.lo.s32 	%r9, %r6, %r24;
$L__BB0_5:
	cvt.u64.u32 	%rd5, %r35;
	add.s64 	%rd6, %rd1, %rd5;
	ld.global.nc.u8 	%rs1, [%rd6];
	cvt.u32.u8 	%r25, %rs1;
	sub.s32 	%r11, %r25, %r17;
	setp.ge.u32 	%p4, %r11, %r8;
	@%p4 bra 	$L__BB0_7;
	shl.b32 	%r26, %r11, 2;
	mov.u32 	%r27, s_hist;
	add.s32 	%r28, %r27, %r26;
	atom.shared.add.u32 	%r29, [%r28], 1;
$L__BB0_7:
	add.s32 	%r35, %r35, %r9;
	setp.lt.u32 	%p5, %r35, %r16;
	@%p5 bra 	$L__BB0_5;
$L__BB0_8:
	setp.gt.s32 	%p6, %r36, %r1;
	bar.sync 	0;
	@%p6 bra 	$L__BB0_13;
	cvta.to.global.u64 	%rd2, %rd4;
	mov.u32 	%r31, s_hist;
$L__BB0_10:
	shl.b32 	%r30, %r36, 2;
	add.s32 	%r32, %r31, %r30;
	ld.shared.u32 	%r14, [%r32];
	setp.eq.s32 	%p7, %r14, 0;
	@%p7 bra 	$L__BB0_12;
	mul.wide.s32 	%rd7, %r36, 4;
	add.s64 	%rd8, %rd2, %rd7;
	atom.global.add.u32 	%r33, [%rd8], %r14;
$L__BB0_12:
	add.s32 	%r36, %r36, %r6;
	setp.le.s32 	%p8, %r36, %r1;
	@%p8 bra 	$L__BB0_10;
$L__BB0_13:
	ret;

}


// ===== COMPILED SASS (sm_100) =====

	.target	sm_100

	.elftype	@"ET_EXEC"


//--------------------- .note.nv.tkinfo           --------------------------
	.section	.note.nv.tkinfo,"",@"SHT_NOTE"
	.sectionflags	@"SHF_NOTE_NV_TKINFO"
	.tkinfo
        /*0018*/ 	.word	0x00000002
        /*0030*/ 	.string	""
        /*0030*/ 	.string	"ptxas"
        /*0030*/ 	.string	"Cuda compilation tools, release 13.0, V13.0.88"
        /*0030*/ 	.string	"Build cuda_13.0.r13.0/compiler.36424714_0"
        /*0030*/ 	.string	"-arch sm_100 -m 64 "



//--------------------- .note.nv.cuinfo           --------------------------
	.section	.note.nv.cuinfo,"",@"SHT_NOTE"
	.sectionflags	@"SHF_NOTE_NV_CUINFO"
        /*0018*/ 	.short	0x0002
        /*001a*/ 	.short	0x0064
        /*001c*/ 	.short	0x0082
	.zero		2


//--------------------- .nv.info                  --------------------------
	.section	.nv.info,"",@"SHT_CUDA_INFO"
	.align	4


	//----- nvinfo : EIATTR_REGCOUNT
	.align		4
        /*0000*/ 	.byte	0x04, 0x2f
        /*0002*/ 	.short	(.L_1 - .L_0)
	.align		4
.L_0:
        /*0004*/ 	.word	index@(_Z22histogram_range_kernelPKhPjjii)
        /*0008*/ 	.word	0x0000000c


	//----- nvinfo : EIATTR_FRAME_SIZE
	.align		4
.L_1:
        /*000c*/ 	.byte	0x04, 0x11
        /*000e*/ 	.short	(.L_3 - .L_2)
	.align		4
.L_2:
        /*0010*/ 	.word	index@(_Z22histogram_range_kernelPKhPjjii)
        /*0014*/ 	.word	0x00000000


	//----- nvinfo : EIATTR_MIN_STACK_SIZE
	.align		4
.L_3:
        /*0018*/ 	.byte	0x04, 0x12
        /*001a*/ 	.short	(.L_5 - .L_4)
	.align		4
.L_4:
        /*001c*/ 	.word	index@(_Z22histogram_range_kernelPKhPjjii)
        /*0020*/ 	.word	0x00000000
.L_5:


//--------------------- .nv.compat                --------------------------
	.section	.nv.compat,"",@"SHT_CUDA_COMPAT_INFO"
	.align	4
        /*0000*/ 	.byte	0x02, 0x09, 0x00, 0x00, 0x02, 0x02, 0x01, 0x00, 0x02, 0x05, 0x05, 0x00, 0x03, 0x07, 0x01, 0x01
        /*0010*/ 	.byte	0x02, 0x03, 0x00, 0x00, 0x02, 0x06, 0x01, 0x00, 0x04, 0x0b, 0x08, 0x00, 0x09, 0x00, 0x00, 0x00
        /*0020*/ 	.byte	0x00, 0x00, 0x00, 0x00


//--------------------- .nv.info._Z22histogram_range_kernelPKhPjjii --------------------------
	.section	.nv.info._Z22histogram_range_kernelPKhPjjii,"",@"SHT_CUDA_INFO"
	.sectionflags	@""
	.align	4


	//----- nvinfo : EIATTR_CUDA_API_VERSION
	.align		4
        /*0000*/ 	.byte	0x04, 0x37
        /*0002*/ 	.short	(.L_7 - .L_6)
.L_6:
        /*0004*/ 	.word	0x00000082


	//----- nvinfo : EIATTR_KPARAM_INFO
	.align		4
.L_7:
        /*0008*/ 	.byte	0x04, 0x17
        /*000a*/ 	.short	(.L_9 - .L_8)
.L_8:
        /*000c*/ 	.word	0x00000000
        /*0010*/ 	.short	0x0004
        /*0012*/ 	.short	0x0018
        /*0014*/ 	.byte	0x00, 0xf0, 0x11, 0x00


	//----- nvinfo : EIATTR_KPARAM_INFO
	.align		4
.L_9:
        /*0018*/ 	.byte	0x04, 0x17
        /*001a*/ 	.short	(.L_11 - .L_10)
.L_10:
        /*001c*/ 	.word	0x00000000
        /*0020*/ 	.short	0x0003
        /*0022*/ 	.short	0x0014
        /*0024*/ 	.byte	0x00, 0xf0, 0x11, 0x00


	//----- nvinfo : EIATTR_KPARAM_INFO
	.align		4
.L_11:
        /*0028*/ 	.byte	0x04, 0x17
        /*002a*/ 	.short	(.L_13 - .L_12)
.L_12:
        /*002c*/ 	.word	0x00000000
        /*0030*/ 	.short	0x0002
        /*0032*/ 	.short	0x0010
        /*0034*/ 	.byte	0x00, 0xf0, 0x11, 0x00


	//----- nvinfo : EIATTR_KPARAM_INFO
	.align		4
.L_13:
        /*0038*/ 	.byte	0x04, 0x17
        /*003a*/ 	.short	(.L_15 - .L_14)
.L_14:
        /*003c*/ 	.word	0x00000000
        /*0040*/ 	.short	0x0001
        /*0042*/ 	.short	0x0008
        /*0044*/ 	.byte	0x00, 0xf5, 0x21, 0x00


	//----- nvinfo : EIATTR_KPARAM_INFO
	.align		4
.L_15:
        /*0048*/ 	.byte	0x04, 0x17
        /*004a*/ 	.short	(.L_17 - .L_16)
.L_16:
        /*004c*/ 	.word	0x00000000
        /*0050*/ 	.short	0x0000
        /*0052*/ 	.short	0x0000
        /*0054*/ 	.byte	0x00, 0xf5, 0x21, 0x00


	//----- nvinfo : EIATTR_SPARSE_MMA_MASK
	.align		4
.L_17:
        /*0058*/ 	.byte	0x03, 0x50
        /*005a*/ 	.short	0x0000


	//----- nvinfo : EIATTR_MAXREG_COUNT
	.align		4
        /*005c*/ 	.byte	0x03, 0x1b
        /*005e*/ 	.short	0x00ff


	//----- nvinfo : EIATTR_NUM_BARRIERS
	.align		4
        /*0060*/ 	.byte	0x02, 0x4c
        /*0062*/ 	.byte	0x01
	.zero		1


	//----- nvinfo : EIATTR_MERCURY_ISA_VERSION
	.align		4
        /*0064*/ 	.byte	0x03, 0x5f
        /*0066*/ 	.short	0x0101


	//----- nvinfo : EIATTR_VRC_CTA_INIT_COUNT
	.align		4
        /*0068*/ 	.byte	0x02, 0x4a
	.zero		1
	.zero		1


	//----- nvinfo : EIATTR_EXIT_INSTR_OFFSETS
	.align		4
        /*006c*/ 	.byte	0x04, 0x1c
        /*006e*/ 	.short	(.L_19 - .L_18)


	//   ....[0]....
.L_18:
        /*0070*/ 	.word	0x00000350


	//   ....[1]....
        /*0074*/ 	.word	0x00000450


	//----- nvinfo : EIATTR_CRS_STACK_SIZE
	.align		4
.L_19:
        /*0078*/ 	.byte	0x04, 0x1e
        /*007a*/ 	.short	(.L_21 - .L_20)
.L_20:
        /*007c*/ 	.word	0x00000000


	//----- nvinfo : EIATTR_CBANK_PARAM_SIZE
	.align		4
.L_21:
        /*0080*/ 	.byte	0x03, 0x19
        /*0082*/ 	.short	0x001c


	//----- nvinfo : EIATTR_PARAM_CBANK
	.align		4
        /*0084*/ 	.byte	0x04, 0x0a
        /*0086*/ 	.short	(.L_23 - .L_22)
	.align		4
.L_22:
        /*0088*/ 	.word	index@(.nv.constant0._Z22histogram_range_kernelPKhPjjii)
        /*008c*/ 	.short	0x0380
        /*008e*/ 	.short	0x001c


	//----- nvinfo : EIATTR_SW_WAR
	.align		4
.L_23:
        /*0090*/ 	.byte	0x04, 0x36
        /*0092*/ 	.short	(.L_25 - .L_24)
.L_24:
        /*0094*/ 	.word	0x00000008
.L_25:


//--------------------- .nv.callgraph             --------------------------
	.section	.nv.callgraph,"",@"SHT_CUDA_CALLGRAPH"
	.align	4
	.sectionentsize	8
	.align		4
        /*0000*/ 	.word	0x00000000
	.align		4
        /*0004*/ 	.word	0xffffffff
	.align		4
        /*0008*/ 	.word	0x00000000
	.align		4
        /*000c*/ 	.word	0xfffffffe
	.align		4
        /*0010*/ 	.word	0x00000000
	.align		4
        /*0014*/ 	.word	0xfffffffd
	.align		4
        /*0018*/ 	.word	0x00000000
	.align		4
        /*001c*/ 	.word	0xfffffffc


//--------------------- .text._Z22histogram_range_kernelPKhPjjii --------------------------
	.section	.text._Z22histogram_range_kernelPKhPjjii,"ax",@progbits
	.align	128
        .global         _Z22histogram_range_kernelPKhPjjii
        .type           _Z22histogram_range_kernelPKhPjjii,@function
        .size           _Z22histogram_range_kernelPKhPjjii,(.L_x_12 - _Z22histogram_range_kernelPKhPjjii)
        .other          _Z22histogram_range_kernelPKhPjjii,@"STO_CUDA_ENTRY STV_DEFAULT"
_Z22histogram_range_kernelPKhPjjii:
.text._Z22histogram_range_kernelPKhPjjii:
[----:B------:R-:W-:Y:S01]  /*0000*/  LDC R1, c[0x0][0x37c] ;  /* 0x0000df00ff017b82 */ /* 0x000fe20000000800 */
[----:B------:R-:W0:Y:S07]  /*0010*/  S2R R7, SR_TID.X ;  /* 0x0000000000077919 */ /* 0x000e2e0000002100 */
[----:B------:R-:W1:Y:S01]  /*0020*/  LDC R0, c[0x0][0x394] ;  /* 0x0000e500ff007b82 */ /* 0x000e620000000800 */
[----:B------:R-:W1:Y:S01]  /*0030*/  LDCU UR4, c[0x0][0x398] ;  /* 0x00007300ff0477ac */ /* 0x000e620008000800 */
[----:B------:R-:W-:Y:S01]  /*0040*/  BSSY.RECONVERGENT B0, `(.L_x_0) ;  /* 0x000000e000007945 */ /* 0x000fe20003800200 */
[----:B-1----:R-:W-:-:S04]  /*0050*/  IADD3 R0, PT, PT, -R0, UR4, RZ ;  /* 0x0000000400007c10 */ /* 0x002fc8000fffe1ff */
[----:B0-----:R-:W-:-:S13]  /*0060*/  ISETP.GT.AND P0, PT, R7, R0, PT ;  /* 0x000000000700720c */ /* 0x001fda0003f04270 */
[----:B------:R-:W-:Y:S05]  /*0070*/  @P0 BRA `(.L_x_1) ;  /* 0x0000000000280947 */ /* 0x000fea0003800000 */
[----:B------:R-:W0:Y:S01]  /*0080*/  S2R R5, SR_CgaCtaId ;  /* 0x0000000000057919 */ /* 0x000e220000008800 */
[----:B------:R-:W1:Y:S01]  /*0090*/  LDC R6, c[0x0][0x360] ;  /* 0x0000d800ff067b82 */ /* 0x000e620000000800 */
[----:B------:R-:W-:Y:S01]  /*00a0*/  MOV R2, 0x400 ;  /* 0x0000040000027802 */ /* 0x000fe20000000f00 */
[----:B------:R-:W-:-:S03]  /*00b0*/  IMAD.MOV.U32 R3, RZ, RZ, R7 ;  /* 0x000000ffff037224 */ /* 0x000fc600078e0007 */
[----:B0-----:R-:W-:-:S07]  /*00c0*/  LEA R2, R5, R2, 0x18 ;  /* 0x0000000205027211 */ /* 0x001fce00078ec0ff */
.L_x_2:
[----:B------:R-:W-:Y:S02]  /*00d0*/  IMAD R4, R3, 0x4, R2 ;  /* 0x0000000403047824 */ /* 0x000fe400078e0202 */
[----:B-1----:R-:W-:-:S03]  /*00e0*/  IMAD.IADD R3, R6, 0x1, R3 ;  /* 0x0000000106037824 */ /* 0x002fc600078e0203 */
[----:B------:R0:W-:Y:S02]  /*00f0*/  STS [R4], RZ ;  /* 0x000000ff04007388 */ /* 0x0001e40000000800 */
[----:B------:R-:W-:-:S13]  /*0100*/  ISETP.GT.AND P0, PT, R3, R0, PT ;  /* 0x000000000300720c */ /* 0x000fda0003f04270 */
[----:B0-----:R-:W-:Y:S05]  /*0110*/  @!P0 BRA `(.L_x_2) ;  /* 0xfffffffc00ec8947 */ /* 0x001fea000383ffff */
.L_x_1:
[----:B------:R-:W-:Y:S05]  /*0120*/  BSYNC.RECONVERGENT B0 ;  /* 0x0000000000007941 */ /* 0x000fea0003800200 */
.L_x_0:
[----:B------:R-:W0:Y:S01]  /*0130*/  S2UR UR4, SR_CTAID.X ;  /* 0x00000000000479c3 */ /* 0x000e220000002500 */
[----:B------:R-:W1:Y:S01]  /*0140*/  LDCU UR5, c[0x0][0x390] ;  /* 0x00007200ff0577ac */ /* 0x000e620008000800 */
[----:B------:R-:W-:Y:S01]  /*0150*/  BSSY.RECONVERGENT B0, `(.L_x_3) ;  /* 0x000001d000007945 */ /* 0x000fe20003800200 */
[----:B------:R-:W2:Y:S05]  /*0160*/  LDCU.64 UR6, c[0x0][0x358] ;  /* 0x00006b00ff0677ac */ /* 0x000eaa0008000a00 */
[----:B------:R-:W0:Y:S01]  /*0170*/  LDC R6, c[0x0][0x360] ;  /* 0x0000d800ff067b82 */ /* 0x000e220000000800 */
[----:B------:R-:W3:Y:S01]  /*0180*/  LDCU.64 UR8, c[0x0][0x380] ;  /* 0x00007000ff0877ac */ /* 0x000ee20008000a00 */
[----:B------:R-:W4:Y:S01]  /*0190*/  LDCU.64 UR10, c[0x0][0x390] ;  /* 0x00007200ff0a77ac */ /* 0x000f220008000a00 */
[----:B0-----:R-:W-:-:S05]  /*01a0*/  IMAD R2, R6, UR4, R7 ;  /* 0x0000000406027c24 */ /* 0x001fca000f8e0207 */
[----:B------:R-:W-:Y:S01]  /*01b0*/  BAR.SYNC.DEFER_BLOCKING 0x0 ;  /* 0x0000000000007b1d */ /* 0x000fe20000010000 */
[----:B-1----:R-:W-:-:S13]  /*01c0*/  ISETP.GE.U32.AND P0, PT, R2, UR5, PT ;  /* 0x0000000502007c0c */ /* 0x002fda000bf06070 */
[----:B--234-:R-:W-:Y:S05]  /*01d0*/  @P0 BRA `(.L_x_4) ;  /* 0x0000000000500947 */ /* 0x01cfea0003800000 */
[----:B------:R-:W0:Y:S01]  /*01e0*/  LDCU UR4, c[0x0][0x370] ;  /* 0x00006e00ff0477ac */ /* 0x000e220008000800 */
[----:B------:R-:W-:Y:S02]  /*01f0*/  IMAD.MOV.U32 R4, RZ, RZ, R2 ;  /* 0x000000ffff047224 */ /* 0x000fe400078e0002 */
[----:B------:R-:W-:Y:S02]  /*0200*/  VIADD R5, R0, 0x1 ;  /* 0x0000000100057836 */ /* 0x000fe40000000000 */
[----:B0-----:R-:W-:-:S07]  /*0210*/  IMAD R9, R6, UR4, RZ ;  /* 0x0000000406097c24 */ /* 0x001fce000f8e02ff */
.L_x_7:
[----:B0-----:R-:W-:-:S05]  /*0220*/  IADD3 R2, P0, PT, R4, UR8, RZ ;  /* 0x0000000804027c10 */ /* 0x001fca000ff1e0ff */
[----:B------:R-:W-:-:S05]  /*0230*/  IMAD.X R3, RZ, RZ, UR9, P0 ;  /* 0x00000009ff037e24 */ /* 0x000fca00080e06ff */
[----:B------:R-:W2:Y:S01]  /*0240*/  LDG.E.U8.CONSTANT R2, desc[UR6][R2.64] ;  /* 0x0000000602027981 */ /* 0x000ea2000c1e9100 */
[----:B------:R-:W-:Y:S01]  /*0250*/  IMAD.IADD R4, R9, 0x1, R4 ;  /* 0x0000000109047824 */ /* 0x000fe200078e0204 */
[----:B------:R-:W-:Y:S04]  /*0260*/  BSSY.RECONVERGENT B1, `(.L_x_5) ;  /* 0x000000a000017945 */ /* 0x000fe80003800200 */
[----:B------:R-:W-:Y:S01]  /*0270*/  ISETP.GE.U32.AND P1, PT, R4, UR10, PT ;  /* 0x0000000a04007c0c */ /* 0x000fe2000bf26070 */
[----:B--2---:R-:W-:-:S05]  /*0280*/  VIADD R8, R2, -UR11 ;  /* 0x8000000b02087c36 */ /* 0x004fca0008000000 */
[----:B------:R-:W-:-:S13]  /*0290*/  ISETP.GE.U32.AND P0, PT, R8, R5, PT ;  /* 0x000000050800720c */ /* 0x000fda0003f06070 */
[----:B------:R-:W-:Y:S05]  /*02a0*/  @P0 BRA `(.L_x_6) ;  /* 0x0000000000140947 */ /* 0x000fea0003800000 */
[----:B------:R-:W0:Y:S01]  /*02b0*/  S2UR UR5, SR_CgaCtaId ;  /* 0x00000000000579c3 */ /* 0x000e220000008800 */
[----:B------:R-:W-:Y:S02]  /*02c0*/  UMOV UR4, 0x400 ;  /* 0x0000040000047882 */ /* 0x000fe40000000000 */
[----:B0-----:R-:W-:-:S06]  /*02d0*/  ULEA UR4, UR5, UR4, 0x18 ;  /* 0x0000000405047291 */ /* 0x001fcc000f8ec0ff */
[----:B------:R-:W-:-:S05]  /*02e0*/  LEA R2, R8, UR4, 0x2 ;  /* 0x0000000408027c11 */ /* 0x000fca000f8e10ff */
[----:B------:R0:W-:Y:S02]  /*02f0*/  ATOMS.POPC.INC.32 RZ, [R2+URZ] ;  /* 0x0000000002ff7f8c */ /* 0x0001e4000d8000ff */
.L_x_6:
[----:B------:R-:W-:Y:S05]  /*0300*/  BSYNC.RECONVERGENT B1 ;  /* 0x0000000000017941 */ /* 0x000fea0003800200 */
.L_x_5:
[----:B------:R-:W-:Y:S05]  /*0310*/  @!P1 BRA `(.L_x_7) ;  /* 0xfffffffc00c09947 */ /* 0x000fea000383ffff */
.L_x_4:
[----:B------:R-:W-:Y:S05]  /*0320*/  BSYNC.RECONVERGENT B0 ;  /* 0x0000000000007941 */ /* 0x000fea0003800200 */
.L_x_3:
[----:B------:R-:W-:Y:S01]  /*0330*/  BAR.SYNC.DEFER_BLOCKING 0x0 ;  /* 0x0000000000007b1d */ /* 0x000fe20000010000 */
[----:B------:R-:W-:-:S13]  /*0340*/  ISETP.GT.AND P0, PT, R7, R0, PT ;  /* 0x000000000700720c */ /* 0x000fda0003f04270 */
[----:B------:R-:W-:Y:S05]  /*0350*/  @P0 EXIT ;  /* 0x000000000000094d */ /* 0x000fea0003800000 */
[----:B------:R-:W1:Y:S01]  /*0360*/  S2UR UR5, SR_CgaCtaId ;  /* 0x00000000000579c3 */ /* 0x000e620000008800 */
[----:B------:R-:W-:-:S07]  /*0370*/  UMOV UR4, 0x400 ;  /* 0x0000040000047882 */ /* 0x000fce0000000000 */
[----:B------:R-:W2:Y:S01]  /*0380*/  LDC.64 R4, c[0x0][0x388] ;  /* 0x0000e200ff047b82 */ /* 0x000ea20000000a00 */
[----:B-1----:R-:W-:-:S12]  /*0390*/  ULEA UR4, UR5, UR4, 0x18 ;  /* 0x0000000405047291 */ /* 0x002fd8000f8ec0ff */
.L_x_10:
[----:B0-----:R-:W-:Y:S01]  /*03a0*/  LEA R2, R7, UR4, 0x2 ;  /* 0x0000000407027c11 */ /* 0x001fe2000f8e10ff */
[----:B------:R-:W-:Y:S04]  /*03b0*/  BSSY.RECONVERGENT B0, `(.L_x_8) ;  /* 0x0000006000007945 */ /* 0x000fe80003800200 */
[----:B------:R-:W0:Y:S02]  /*03c0*/  LDS R9, [R2] ;  /* 0x0000000002097984 */ /* 0x000e240000000800 */
[----:B0-----:R-:W-:-:S13]  /*03d0*/  ISETP.NE.AND P0, PT, R9, RZ, PT ;  /* 0x000000ff0900720c */ /* 0x001fda0003f05270 */
[----:B------:R-:W-:Y:S05]  /*03e0*/  @!P0 BRA `(.L_x_9) ;  /* 0x0000000000088947 */ /* 0x000fea0003800000 */
[----:B--2---:R-:W-:-:S05]  /*03f0*/  IMAD.WIDE R2, R7, 0x4, R4 ;  /* 0x0000000407027825 */ /* 0x004fca00078e0204 */
[----:B------:R0:W-:Y:S02]  /*0400*/  REDG.E.ADD.STRONG.GPU desc[UR6][R2.64], R9 ;  /* 0x000000090200798e */ /* 0x0001e4000c12e106 */
.L_x_9:
[----:B------:R-:W-:Y:S05]  /*0410*/  BSYNC.RECONVERGENT B0 ;  /* 0x0000000000007941 */ /* 0x000fea0003800200 */
.L_x_8:
[----:B------:R-:W-:-:S05]  /*0420*/  IMAD.IADD R7, R6, 0x1, R7 ;  /* 0x0000000106077824 */ /* 0x000fca00078e0207 */
[----:B------:R-:W-:-:S13]  /*0430*/  ISETP.GT.AND P0, PT, R7, R0, PT ;  /* 0x000000000700720c */ /* 0x000fda0003f04270 */
[----:B------:R-:W-:Y:S05]  /*0440*/  @!P0 BRA `(.L_x_10) ;  /* 0xfffffffc00d48947 */ /* 0x000fea000383ffff */
[----:B------:R-:W-:Y:S05]  /*0450*/  EXIT ;  /* 0x000000000000794d */ /* 0x000fea0003800000 */
.L_x_11:
[----:B------:R-:W-:-:S00]  /*0460*/  BRA `(.L_x_11) ;  /* 0xfffffffc00fc7947 */ /* 0x000fc0000383ffff */
[----:B------:R-:W-:-:S00]  /*0470*/  NOP ;  /* 0x0000000000007918 */ /* 0x000fc00000000000 */
        /* <DEDUP_REMOVED lines=8> */
.L_x_12:


//--------------------- .nv.shared._Z22histogram_range_kernelPKhPjjii --------------------------
	.section	.nv.shared._Z22histogram_range_kernelPKhPjjii,"aw",@nobits
	.sectionflags	@""
	.align	16
	.zero		1024


//--------------------- .nv.shared.reserved.0     --------------------------
	.section	.nv.shared.reserved.0,"aw",@nobits
	.weak		__nv_reservedSMEM_offset_0_alias
	.size		__nv_reservedSMEM_offset_0_alias, 0, 64
	.other		__nv_reservedSMEM_offset_0_alias,@"STO_CUDA_RESERVED_SHARED STV_DEFAULT"
__nv_reservedSMEM_offset_0_alias:
	.zero		0
	.zero		64


//--------------------- .nv.constant0._Z22histogram_range_kernelPKhPjjii --------------------------
	.section	.nv.constant0._Z22histogram_range_kernelPKhPjjii,"a",@progbits
	.sectionflags	@""
	.align	4
.nv.constant0._Z22histogram_range_kernelPKhPjjii:
	.zero		924


//--------------------- SYMBOLS --------------------------

	.type		.nv.reservedSmem.offset0,@object
	.size		.nv.reservedSmem.offset0,0x4
	.type		.nv.reservedSmem.cap,@object
	.size		.nv.reservedSmem.cap,0x4
